//
// Generated by NVIDIA NVVM Compiler
//
// Compiler Build ID: CL-36424714
// Cuda compilation tools, release 13.0, V13.0.88
// Based on NVVM 20.0.0
//

.version 9.0
.target sm_100
.address_size 64

	// .globl	_Z3modPA1000_dS0_S0_

.visible .entry _Z3modPA1000_dS0_S0_(
	.param .u64 .ptr .align 1 _Z3modPA1000_dS0_S0__param_0,
	.param .u64 .ptr .align 1 _Z3modPA1000_dS0_S0__param_1,
	.param .u64 .ptr .align 1 _Z3modPA1000_dS0_S0__param_2
)
{
	.reg .pred 	%p<4>;
	.reg .b32 	%r<13>;
	.reg .b64 	%rd<21>;
	.reg .b64 	%fd<28>;

	ld.param.u64 	%rd12, [_Z3modPA1000_dS0_S0__param_0];
	ld.param.u64 	%rd13, [_Z3modPA1000_dS0_S0__param_1];
	ld.param.u64 	%rd14, [_Z3modPA1000_dS0_S0__param_2];
	cvta.to.global.u64 	%rd1, %rd14;
	cvta.to.global.u64 	%rd15, %rd13;
	cvta.to.global.u64 	%rd16, %rd12;
	add.s64 	%rd2, %rd16, 32;
	add.s64 	%rd3, %rd15, 32000;
	mov.b32 	%r10, 0;
$L__BB0_1:
	mul.wide.u32 	%rd17, %r10, 8000;
	add.s64 	%rd4, %rd1, %rd17;
	add.s64 	%rd5, %rd2, %rd17;
	mov.b32 	%r11, 0;
$L__BB0_2:
	mul.wide.u32 	%rd18, %r11, 8;
	add.s64 	%rd6, %rd4, %rd18;
	ld.global.f64 	%fd27, [%rd6];
	add.s64 	%rd19, %rd3, %rd18;
	mov.b32 	%r12, 0;
	mov.u64 	%rd20, %rd5;
$L__BB0_3:
	ld.global.f64 	%fd4, [%rd20+-32];
	ld.global.f64 	%fd5, [%rd19+-32000];
	fma.rn.f64 	%fd6, %fd4, %fd5, %fd27;
	st.global.f64 	[%rd6], %fd6;
	ld.global.f64 	%fd7, [%rd20+-24];
	ld.global.f64 	%fd8, [%rd19+-24000];
	fma.rn.f64 	%fd9, %fd7, %fd8, %fd6;
	st.global.f64 	[%rd6], %fd9;
	ld.global.f64 	%fd10, [%rd20+-16];
	ld.global.f64 	%fd11, [%rd19+-16000];
	fma.rn.f64 	%fd12, %fd10, %fd11, %fd9;
	st.global.f64 	[%rd6], %fd12;
	ld.global.f64 	%fd13, [%rd20+-8];
	ld.global.f64 	%fd14, [%rd19+-8000];
	fma.rn.f64 	%fd15, %fd13, %fd14, %fd12;
	st.global.f64 	[%rd6], %fd15;
	ld.global.f64 	%fd16, [%rd20];
	ld.global.f64 	%fd17, [%rd19];
	fma.rn.f64 	%fd18, %fd16, %fd17, %fd15;
	st.global.f64 	[%rd6], %fd18;
	ld.global.f64 	%fd19, [%rd20+8];
	ld.global.f64 	%fd20, [%rd19+8000];
	fma.rn.f64 	%fd21, %fd19, %fd20, %fd18;
	st.global.f64 	[%rd6], %fd21;
	ld.global.f64 	%fd22, [%rd20+16];
	ld.global.f64 	%fd23, [%rd19+16000];
	fma.rn.f64 	%fd24, %fd22, %fd23, %fd21;
	st.global.f64 	[%rd6], %fd24;
	ld.global.f64 	%fd25, [%rd20+24];
	ld.global.f64 	%fd26, [%rd19+24000];
	fma.rn.f64 	%fd27, %fd25, %fd26, %fd24;
	st.global.f64 	[%rd6], %fd27;
	add.s32 	%r12, %r12, 8;
	add.s64 	%rd20, %rd20, 64;
	add.s64 	%rd19, %rd19, 64000;
	setp.ne.s32 	%p1, %r12, 1000;
	@%p1 bra 	$L__BB0_3;
	add.s32 	%r11, %r11, 1;
	setp.ne.s32 	%p2, %r11, 1000;
	@%p2 bra 	$L__BB0_2;
	add.s32 	%r10, %r10, 1;
	setp.ne.s32 	%p3, %r10, 1000;
	@%p3 bra 	$L__BB0_1;
	ret;

}


// ===== COMPILED SASS (sm_100) =====

	.target	sm_100

	.elftype	@"ET_EXEC"


//--------------------- .note.nv.tkinfo           --------------------------
	.section	.note.nv.tkinfo,"",@"SHT_NOTE"
	.sectionflags	@"SHF_NOTE_NV_TKINFO"
	.tkinfo
        /*0018*/ 	.word	0x00000002
        /*0030*/ 	.string	""
        /*0030*/ 	.string	"ptxas"
        /*0030*/ 	.string	"Cuda compilation tools, release 13.0, V13.0.88"
        /*0030*/ 	.string	"Build cuda_13.0.r13.0/compiler.36424714_0"
        /*0030*/ 	.string	"-arch sm_100 -m 64 "



//--------------------- .note.nv.cuinfo           --------------------------
	.section	.note.nv.cuinfo,"",@"SHT_NOTE"
	.sectionflags	@"SHF_NOTE_NV_CUINFO"
        /*0018*/ 	.short	0x0002
        /*001a*/ 	.short	0x0064
        /*001c*/ 	.short	0x0082
	.zero		2


//--------------------- .nv.info                  --------------------------
	.section	.nv.info,"",@"SHT_CUDA_INFO"
	.align	4


	//----- nvinfo : EIATTR_REGCOUNT
	.align		4
        /*0000*/ 	.byte	0x04, 0x2f
        /*0002*/ 	.short	(.L_1 - .L_0)
	.align		4
.L_0:
        /*0004*/ 	.word	index@(_Z3modPA1000_dS0_S0_)
        /*0008*/ 	.word	0x0000001c


	//----- nvinfo : EIATTR_FRAME_SIZE
	.align		4
.L_1:
        /*000c*/ 	.byte	0x04, 0x11
        /*000e*/ 	.short	(.L_3 - .L_2)
	.align		4
.L_2:
        /*0010*/ 	.word	index@(_Z3modPA1000_dS0_S0_)
        /*0014*/ 	.word	0x00000000


	//----- nvinfo : EIATTR_MIN_STACK_SIZE
	.align		4
.L_3:
        /*0018*/ 	.byte	0x04, 0x12
        /*001a*/ 	.short	(.L_5 - .L_4)
	.align		4
.L_4:
        /*001c*/ 	.word	index@(_Z3modPA1000_dS0_S0_)
        /*0020*/ 	.word	0x00000000
.L_5:


//--------------------- .nv.compat                --------------------------
	.section	.nv.compat,"",@"SHT_CUDA_COMPAT_INFO"
	.align	4
        /*0000*/ 	.byte	0x02, 0x09, 0x00, 0x00, 0x02, 0x02, 0x01, 0x00, 0x02, 0x05, 0x05, 0x00, 0x03, 0x07, 0x01, 0x01
        /*0010*/ 	.byte	0x02, 0x03, 0x00, 0x00, 0x02, 0x06, 0x01, 0x00, 0x04, 0x0b, 0x08, 0x00, 0x01, 0x00, 0x00, 0x00
        /*0020*/ 	.byte	0x00, 0x00, 0x00, 0x00


//--------------------- .nv.info._Z3modPA1000_dS0_S0_ --------------------------
	.section	.nv.info._Z3modPA1000_dS0_S0_,"",@"SHT_CUDA_INFO"
	.sectionflags	@""
	.align	4


	//----- nvinfo : EIATTR_CUDA_API_VERSION
	.align		4
        /*0000*/ 	.byte	0x04, 0x37
        /*0002*/ 	.short	(.L_7 - .L_6)
.L_6:
        /*0004*/ 	.word	0x00000082


	//----- nvinfo : EIATTR_KPARAM_INFO
	.align		4
.L_7:
        /*0008*/ 	.byte	0x04, 0x17
        /*000a*/ 	.short	(.L_9 - .L_8)
.L_8:
        /*000c*/ 	.word	0x00000000
        /*0010*/ 	.short	0x0002
        /*0012*/ 	.short	0x0010
        /*0014*/ 	.byte	0x00, 0xf5, 0x21, 0x00


	//----- nvinfo : EIATTR_KPARAM_INFO
	.align		4
.L_9:
        /*0018*/ 	.byte	0x04, 0x17
        /*001a*/ 	.short	(.L_11 - .L_10)
.L_10:
        /*001c*/ 	.word	0x00000000
        /*0020*/ 	.short	0x0001
        /*0022*/ 	.short	0x0008
        /*0024*/ 	.byte	0x00, 0xf5, 0x21, 0x00


	//----- nvinfo : EIATTR_KPARAM_INFO
	.align		4
.L_11:
        /*0028*/ 	.byte	0x04, 0x17
        /*002a*/ 	.short	(.L_13 - .L_12)
.L_12:
        /*002c*/ 	.word	0x00000000
        /*0030*/ 	.short	0x0000
        /*0032*/ 	.short	0x0000
        /*0034*/ 	.byte	0x00, 0xf5, 0x21, 0x00


	//----- nvinfo : EIATTR_SPARSE_MMA_MASK
	.align		4
.L_13:
        /*0038*/ 	.byte	0x03, 0x50
        /*003a*/ 	.short	0x0000


	//----- nvinfo : EIATTR_MAXREG_COUNT
	.align		4
        /*003c*/ 	.byte	0x03, 0x1b
        /*003e*/ 	.short	0x00ff


	//----- nvinfo : EIATTR_MERCURY_ISA_VERSION
	.align		4
        /*0040*/ 	.byte	0x03, 0x5f
        /*0042*/ 	.short	0x0101


	//----- nvinfo : EIATTR_VRC_CTA_INIT_COUNT
	.align		4
        /*0044*/ 	.byte	0x02, 0x4a
	.zero		1
	.zero		1


	//----- nvinfo : EIATTR_EXIT_INSTR_OFFSETS
	.align		4
        /*0048*/ 	.byte	0x04, 0x1c
        /*004a*/ 	.short	(.L_15 - .L_14)


	//   ....[0]....
.L_14:
        /*004c*/ 	.word	0x00000c40


	//----- nvinfo : EIATTR_CBANK_PARAM_SIZE
	.align		4
.L_15:
        /*0050*/ 	.byte	0x03, 0x19
        /*0052*/ 	.short	0x0018


	//----- nvinfo : EIATTR_PARAM_CBANK
	.align		4
        /*0054*/ 	.byte	0x04, 0x0a
        /*0056*/ 	.short	(.L_17 - .L_16)
	.align		4
.L_16:
        /*0058*/ 	.word	index@(.nv.constant0._Z3modPA1000_dS0_S0_)
        /*005c*/ 	.short	0x0380
        /*005e*/ 	.short	0x0018


	//----- nvinfo : EIATTR_SW_WAR
	.align		4
.L_17:
        /*0060*/ 	.byte	0x04, 0x36
        /*0062*/ 	.short	(.L_19 - .L_18)
.L_18:
        /*0064*/ 	.word	0x00000008
.L_19:


//--------------------- .nv.callgraph             --------------------------
	.section	.nv.callgraph,"",@"SHT_CUDA_CALLGRAPH"
	.align	4
	.sectionentsize	8
	.align		4
        /*0000*/ 	.word	0x00000000
	.align		4
        /*0004*/ 	.word	0xffffffff
	.align		4
        /*0008*/ 	.word	0x00000000
	.align		4
        /*000c*/ 	.word	0xfffffffe
	.align		4
        /*0010*/ 	.word	0x00000000
	.align		4
        /*0014*/ 	.word	0xfffffffd
	.align		4
        /*0018*/ 	.word	0x00000000
	.align		4
        /*001c*/ 	.word	0xfffffffc


//--------------------- .text._Z3modPA1000_dS0_S0_ --------------------------
	.section	.text._Z3modPA1000_dS0_S0_,"ax",@progbits
	.align	128
        .global         _Z3modPA1000_dS0_S0_
        .type           _Z3modPA1000_dS0_S0_,@function
        .size           _Z3modPA1000_dS0_S0_,(.L_x_4 - _Z3modPA1000_dS0_S0_)
        .other          _Z3modPA1000_dS0_S0_,@"STO_CUDA_ENTRY STV_DEFAULT"
_Z3modPA1000_dS0_S0_:
.text._Z3modPA1000_dS0_S0_:
[----:B------:R-:W-:Y:S01]  /*0000*/  LDC R1, c[0x0][0x37c] ;  /* 0x0000df00ff017b82 */ /* 0x000fe20000000800 */
[----:B------:R-:W0:Y:S01]  /*0010*/  LDCU.128 UR8, c[0x0][0x380] ;  /* 0x00007000ff0877ac */ /* 0x000e220008000c00 */
[----:B------:R-:W-:Y:S01]  /*0020*/  HFMA2 R0, -RZ, RZ, 0, 0 ;  /* 0x00000000ff007431 */ /* 0x000fe200000001ff */
[----:B------:R-:W1:Y:S01]  /*0030*/  LDCU.64 UR12, c[0x0][0x358] ;  /* 0x00006b00ff0c77ac */ /* 0x000e620008000a00 */
[----:B0-----:R-:W-:Y:S02]  /*0040*/  UIADD3 UR7, UP0, UPT, UR8, 0x20, URZ ;  /* 0x0000002008077890 */ /* 0x001fe4000ff1e0ff */
[----:B------:R-:W-:Y:S02]  /*0050*/  UIADD3 UR5, UP1, UPT, UR10, 0x7d00, URZ ;  /* 0x00007d000a057890 */ /* 0x000fe4000ff3e0ff */
[----:B------:R-:W-:Y:S02]  /*0060*/  UIADD3.X UR8, UPT, UPT, URZ, UR9, URZ, UP0, !UPT ;  /* 0x00000009ff087290 */ /* 0x000fe400087fe4ff */
[----:B-1----:R-:W-:-:S12]  /*0070*/  UIADD3.X UR6, UPT, UPT, URZ, UR11, URZ, UP1, !UPT ;  /* 0x0000000bff067290 */ /* 0x002fd80008ffe4ff */
.L_x_2:
[----:B------:R-:W0:Y:S01]  /*0080*/  LDC.64 R2, c[0x0][0x390] ;  /* 0x0000e400ff027b82 */ /* 0x000e220000000a00 */
[----:B------:R-:W-:Y:S01]  /*0090*/  MOV R4, UR7 ;  /* 0x0000000700047c02 */ /* 0x000fe20008000f00 */
[----:B------:R-:W-:Y:S02]  /*00a0*/  IMAD.U32 R5, RZ, RZ, UR8 ;  /* 0x00000008ff057e24 */ /* 0x000fe4000f8e00ff */
[----:B------:R-:W-:Y:S02]  /*00b0*/  IMAD.MOV.U32 R9, RZ, RZ, RZ ;  /* 0x000000ffff097224 */ /* 0x000fe400078e00ff */
[----:B------:R-:W-:-:S04]  /*00c0*/  IMAD.WIDE.U32 R4, R0, 0x1f40, R4 ;  /* 0x00001f4000047825 */ /* 0x000fc800078e0004 */
[C---:B0-----:R-:W-:Y:S01]  /*00d0*/  IMAD.WIDE.U32 R2, R0.reuse, 0x1f40, R2 ;  /* 0x00001f4000027825 */ /* 0x041fe200078e0002 */
[----:B------:R-:W-:-:S04]  /*00e0*/  IADD3 R0, PT, PT, R0, 0x1, RZ ;  /* 0x0000000100007810 */ /* 0x000fc80007ffe0ff */
[----:B--2---:R-:W-:-:S13]  /*00f0*/  ISETP.NE.AND P2, PT, R0, 0x3e8, PT ;  /* 0x000003e80000780c */ /* 0x004fda0003f45270 */
.L_x_1:
[----:B--2---:R-:W-:-:S05]  /*0100*/  IMAD.WIDE.U32 R6, R9, 0x8, R2 ;  /* 0x0000000809067825 */ /* 0x004fca00078e0002 */
[----:B------:R0:W5:Y:S01]  /*0110*/  LDG.E.64 R14, desc[UR12][R6.64] ;  /* 0x0000000c060e7981 */ /* 0x000162000c1e1b00 */
[----:B------:R-:W-:Y:S01]  /*0120*/  MOV R10, UR5 ;  /* 0x00000005000a7c02 */ /* 0x000fe20008000f00 */
[----:B------:R-:W-:Y:S01]  /*0130*/  IMAD.U32 R11, RZ, RZ, UR6 ;  /* 0x00000006ff0b7e24 */ /* 0x000fe2000f8e00ff */
[----:B------:R-:W-:Y:S01]  /*0140*/  MOV R13, R5 ;  /* 0x00000005000d7202 */ /* 0x000fe20000000f00 */
[----:B------:R-:W-:Y:S01]  /*0150*/  IMAD.MOV.U32 R8, RZ, RZ, R4 ;  /* 0x000000ffff087224 */ /* 0x000fe200078e0004 */
[----:B------:R-:W-:Y:S01]  /*0160*/  UMOV UR4, URZ ;  /* 0x000000ff00047c82 */ /* 0x000fe20008000000 */
[C---:B------:R-:W-:Y:S01]  /*0170*/  IMAD.WIDE.U32 R10, R9.reuse, 0x8, R10 ;  /* 0x00000008090a7825 */ /* 0x040fe200078e000a */
[----:B------:R-:W-:-:S04]  /*0180*/  IADD3 R9, PT, PT, R9, 0x1, RZ ;  /* 0x0000000109097810 */ /* 0x000fc80007ffe0ff */
[----:B0-----:R-:W-:-:S13]  /*0190*/  ISETP.NE.AND P3, PT, R9, 0x3e8, PT ;  /* 0x000003e80900780c */ /* 0x001fda0003f65270 */
.L_x_0:
[----:B------:R-:W-:Y:S01]  /*01a0*/  IMAD.MOV.U32 R12, RZ, RZ, R8 ;  /* 0x000000ffff0c7224 */ /* 0x000fe200078e0008 */
[----:B--2---:R-:W2:Y:S04]  /*01b0*/  LDG.E.64 R18, desc[UR12][R10.64+-0x7d00] ;  /* 0xff83000c0a127981 */ /* 0x004ea8000c1e1b00 */
[----:B------:R-:W2:Y:S02]  /*01c0*/  LDG.E.64 R16, desc[UR12][R12.64+-0x20] ;  /* 0xffffe00c0c107981 */ /* 0x000ea4000c1e1b00 */
[----:B--2--5:R-:W-:-:S07]  /*01d0*/  DFMA R16, R16, R18, R14 ;  /* 0x000000121010722b */ /* 0x024fce000000000e */
[----:B------:R0:W-:Y:S04]  /*01e0*/  STG.E.64 desc[UR12][R6.64], R16 ;  /* 0x0000001006007986 */ /* 0x0001e8000c101b0c */
[----:B------:R-:W2:Y:S04]  /*01f0*/  LDG.E.64 R14, desc[UR12][R12.64+-0x18] ;  /* 0xffffe80c0c0e7981 */ /* 0x000ea8000c1e1b00 */
[----:B------:R-:W2:Y:S02]  /*0200*/  LDG.E.64 R18, desc[UR12][R10.64+-0x5dc0] ;  /* 0xffa2400c0a127981 */ /* 0x000ea4000c1e1b00 */
[----:B--2---:R-:W-:-:S07]  /*0210*/  DFMA R14, R14, R18, R16 ;  /* 0x000000120e0e722b */ /* 0x004fce0000000010 */
[----:B------:R1:W-:Y:S04]  /*0220*/  STG.E.64 desc[UR12][R6.64], R14 ;  /* 0x0000000e06007986 */ /* 0x0003e8000c101b0c */
[----:B------:R-:W2:Y:S04]  /*0230*/  LDG.E.64 R18, desc[UR12][R12.64+-0x10] ;  /* 0xfffff00c0c127981 */ /* 0x000ea8000c1e1b00 */
[----:B------:R-:W2:Y:S02]  /*0240*/  LDG.E.64 R20, desc[UR12][R10.64+-0x3e80] ;  /* 0xffc1800c0a147981 */ /* 0x000ea4000c1e1b00 */
[----:B--2---:R-:W-:-:S07]  /*0250*/  DFMA R18, R18, R20, R14 ;  /* 0x000000141212722b */ /* 0x004fce000000000e */
[----:B------:R2:W-:Y:S04]  /*0260*/  STG.E.64 desc[UR12][R6.64], R18 ;  /* 0x0000001206007986 */ /* 0x0005e8000c101b0c */
[----:B------:R-:W3:Y:S04]  /*0270*/  LDG.E.64 R20, desc[UR12][R12.64+-0x8] ;  /* 0xfffff80c0c147981 */ /* 0x000ee8000c1e1b00 */
[----:B------:R-:W3:Y:S02]  /*0280*/  LDG.E.64 R22, desc[UR12][R10.64+-0x1f40] ;  /* 0xffe0c00c0a167981 */ /* 0x000ee4000c1e1b00 */
[----:B---3--:R-:W-:-:S07]  /*0290*/  DFMA R20, R20, R22, R18 ;  /* 0x000000161414722b */ /* 0x008fce0000000012 */
[----:B------:R3:W-:Y:S04]  /*02a0*/  STG.E.64 desc[UR12][R6.64], R20 ;  /* 0x0000001406007986 */ /* 0x0007e8000c101b0c */
[----:B0-----:R-:W4:Y:S04]  /*02b0*/  LDG.E.64 R16, desc[UR12][R12.64] ;  /* 0x0000000c0c107981 */ /* 0x001f28000c1e1b00 */
[----:B------:R-:W4:Y:S02]  /*02c0*/  LDG.E.64 R22, desc[UR12][R10.64] ;  /* 0x0000000c0a167981 */ /* 0x000f24000c1e1b00 */
[----:B----4-:R-:W-:-:S07]  /*02d0*/  DFMA R16, R16, R22, R20 ;  /* 0x000000161010722b */ /* 0x010fce0000000014 */
[----:B------:R0:W-:Y:S04]  /*02e0*/  STG.E.64 desc[UR12][R6.64], R16 ;  /* 0x0000001006007986 */ /* 0x0001e8000c101b0c */
[----:B-1----:R-:W4:Y:S04]  /*02f0*/  LDG.E.64 R14, desc[UR12][R12.64+0x8] ;  /* 0x0000080c0c0e7981 */ /* 0x002f28000c1e1b00 */
[----:B------:R-:W4:Y:S02]  /*0300*/  LDG.E.64 R22, desc[UR12][R10.64+0x1f40] ;  /* 0x001f400c0a167981 */ /* 0x000f24000c1e1b00 */
[----:B----4-:R-:W-:-:S07]  /*0310*/  DFMA R14, R14, R22, R16 ;  /* 0x000000160e0e722b */ /* 0x010fce0000000010 */
[----:B------:R1:W-:Y:S04]  /*0320*/  STG.E.64 desc[UR12][R6.64], R14 ;  /* 0x0000000e06007986 */ /* 0x0003e8000c101b0c */
[----:B--2---:R-:W2:Y:S04]  /*0330*/  LDG.E.64 R18, desc[UR12][R12.64+0x10] ;  /* 0x0000100c0c127981 */ /* 0x004ea8000c1e1b00 */
[----:B------:R-:W2:Y:S02]  /*0340*/  LDG.E.64 R22, desc[UR12][R10.64+0x3e80] ;  /* 0x003e800c0a167981 */ /* 0x000ea4000c1e1b00 */
[----:B--2---:R-:W-:-:S07]  /*0350*/  DFMA R18, R18, R22, R14 ;  /* 0x000000161212722b */ /* 0x004fce000000000e */
[----:B------:R2:W-:Y:S04]  /*0360*/  STG.E.64 desc[UR12][R6.64], R18 ;  /* 0x0000001206007986 */ /* 0x0005e8000c101b0c */
[----:B---3--:R-:W3:Y:S04]  /*0370*/  LDG.E.64 R20, desc[UR12][R12.64+0x18] ;  /* 0x0000180c0c147981 */ /* 0x008ee8000c1e1b00 */
        /* <DEDUP_REMOVED lines=90> */
[----:B------:R-:W-:Y:S04]  /*0920*/  STG.E.64 desc[UR12][R6.64], R22 ;  /* 0x0000001606007986 */ /* 0x000fe8000c101b0c */
[----:B------:R-:W3:Y:S04]  /*0930*/  LDG.E.64 R14, desc[UR12][R12.64+0xd0] ;  /* 0x0000d00c0c0e7981 */ /* 0x000ee8000c1e1b00 */
[----:B--2---:R-:W3:Y:S02]  /*0940*/  LDG.E.64 R18, desc[UR12][R10.64+0x32c80] ;  /* 0x032c800c0a127981 */ /* 0x004ee4000c1e1b00 */
[----:B---3--:R-:W-:-:S07]  /*0950*/  DFMA R20, R14, R18, R22 ;  /* 0x000000120e14722b */ /* 0x008fce0000000016 */
[----:B------:R1:W-:Y:S04]  /*0960*/  STG.E.64 desc[UR12][R6.64], R20 ;  /* 0x0000001406007986 */ /* 0x0003e8000c101b0c */
[----:B------:R-:W2:Y:S04]  /*0970*/  LDG.E.64 R14, desc[UR12][R12.64+0xd8] ;  /* 0x0000d80c0c0e7981 */ /* 0x000ea8000c1e1b00 */
[----:B------:R-:W2:Y:S02]  /*0980*/  LDG.E.64 R18, desc[UR12][R10.64+0x34bc0] ;  /* 0x034bc00c0a127981 */ /* 0x000ea4000c1e1b00 */
[----:B--2---:R-:W-:-:S07]  /*0990*/  DFMA R24, R14, R18, R20 ;  /* 0x000000120e18722b */ /* 0x004fce0000000014 */
[----:B------:R-:W-:Y:S04]  /*09a0*/  STG.E.64 desc[UR12][R6.64], R24 ;  /* 0x0000001806007986 */ /* 0x000fe8000c101b0c */
[----:B------:R-:W2:Y:S04]  /*09b0*/  LDG.E.64 R14, desc[UR12][R12.64+0xe0] ;  /* 0x0000e00c0c0e7981 */ /* 0x000ea8000c1e1b00 */
[----:B0-----:R-:W2:Y:S02]  /*09c0*/  LDG.E.64 R16, desc[UR12][R10.64+0x36b00] ;  /* 0x036b000c0a107981 */ /* 0x001ea4000c1e1b00 */
[----:B--2---:R-:W-:-:S07]  /*09d0*/  DFMA R14, R14, R16, R24 ;  /* 0x000000100e0e722b */ /* 0x004fce0000000018 */
[----:B------:R0:W-:Y:S04]  /*09e0*/  STG.E.64 desc[UR12][R6.64], R14 ;  /* 0x0000000e06007986 */ /* 0x0001e8000c101b0c */
[----:B------:R-:W2:Y:S04]  /*09f0*/  LDG.E.64 R16, desc[UR12][R12.64+0xe8] ;  /* 0x0000e80c0c107981 */ /* 0x000ea8000c1e1b00 */
[----:B------:R-:W2:Y:S02]  /*0a00*/  LDG.E.64 R18, desc[UR12][R10.64+0x38a40] ;  /* 0x038a400c0a127981 */ /* 0x000ea4000c1e1b00 */
[----:B--2---:R-:W-:-:S07]  /*0a10*/  DFMA R16, R16, R18, R14 ;  /* 0x000000121010722b */ /* 0x004fce000000000e */
[----:B------:R2:W-:Y:S04]  /*0a20*/  STG.E.64 desc[UR12][R6.64], R16 ;  /* 0x0000001006007986 */ /* 0x0005e8000c101b0c */
[----:B------:R-:W3:Y:S04]  /*0a30*/  LDG.E.64 R18, desc[UR12][R12.64+0xf0] ;  /* 0x0000f00c0c127981 */ /* 0x000ee8000c1e1b00 */
[----:B-1----:R-:W3:Y:S02]  /*0a40*/  LDG.E.64 R20, desc[UR12][R10.64+0x3a980] ;  /* 0x03a9800c0a147981 */ /* 0x002ee4000c1e1b00 */
[----:B---3--:R-:W-:-:S07]  /*0a50*/  DFMA R18, R18, R20, R16 ;  /* 0x000000141212722b */ /* 0x008fce0000000010 */
        /* <DEDUP_REMOVED lines=9> */
[----:B--2---:R-:W2:Y:S04]  /*0af0*/  LDG.E.64 R16, desc[UR12][R12.64+0x108] ;  /* 0x0001080c0c107981 */ /* 0x004ea8000c1e1b00 */
[----:B------:R-:W2:Y:S02]  /*0b00*/  LDG.E.64 R22, desc[UR12][R10.64+0x40740] ;  /* 0x0407400c0a167981 */ /* 0x000ea4000c1e1b00 */
[----:B--2---:R-:W-:-:S07]  /*0b10*/  DFMA R16, R16, R22, R14 ;  /* 0x000000161010722b */ /* 0x004fce000000000e */
[----:B------:R2:W-:Y:S04]  /*0b20*/  STG.E.64 desc[UR12][R6.64], R16 ;  /* 0x0000001006007986 */ /* 0x0005e8000c101b0c */
[----:B-1----:R-:W4:Y:S04]  /*0b30*/  LDG.E.64 R18, desc[UR12][R12.64+0x110] ;  /* 0x0001100c0c127981 */ /* 0x002f28000c1e1b00 */
[----:B------:R-:W4:Y:S02]  /*0b40*/  LDG.E.64 R22, desc[UR12][R10.64+0x42680] ;  /* 0x0426800c0a167981 */ /* 0x000f24000c1e1b00 */
[----:B----4-:R-:W-:-:S07]  /*0b50*/  DFMA R18, R18, R22, R16 ;  /* 0x000000161212722b */ /* 0x010fce0000000010 */
[----:B------:R2:W-:Y:S04]  /*0b60*/  STG.E.64 desc[UR12][R6.64], R18 ;  /* 0x0000001206007986 */ /* 0x0005e8000c101b0c */
[----:B---3--:R-:W0:Y:S04]  /*0b70*/  LDG.E.64 R20, desc[UR12][R12.64+0x118] ;  /* 0x0001180c0c147981 */ /* 0x008e28000c1e1b00 */
[----:B------:R1:W0:Y:S01]  /*0b80*/  LDG.E.64 R22, desc[UR12][R10.64+0x445c0] ;  /* 0x0445c00c0a167981 */ /* 0x000222000c1e1b00 */
[----:B------:R-:W-:-:S04]  /*0b90*/  UIADD3 UR4, UPT, UPT, UR4, 0x28, URZ ;  /* 0x0000002804047890 */ /* 0x000fc8000fffe0ff */
[----:B------:R-:W-:Y:S01]  /*0ba0*/  UISETP.NE.AND UP0, UPT, UR4, 0x3e8, UPT ;  /* 0x000003e80400788c */ /* 0x000fe2000bf05270 */
[----:B------:R-:W-:Y:S02]  /*0bb0*/  IADD3 R8, P0, PT, R12, 0x140, RZ ;  /* 0x000001400c087810 */ /* 0x000fe40007f1e0ff */
[----:B-1----:R-:W-:Y:S02]  /*0bc0*/  IADD3 R10, P1, PT, R10, 0x4e200, RZ ;  /* 0x0004e2000a0a7810 */ /* 0x002fe40007f3e0ff */
[----:B------:R-:W-:-:S03]  /*0bd0*/  IADD3.X R13, PT, PT, RZ, R13, RZ, P0, !PT ;  /* 0x0000000dff0d7210 */ /* 0x000fc600007fe4ff */
[----:B------:R-:W-:Y:S01]  /*0be0*/  IMAD.X R11, RZ, RZ, R11, P1 ;  /* 0x000000ffff0b7224 */ /* 0x000fe200008e060b */
[----:B0-----:R-:W-:-:S07]  /*0bf0*/  DFMA R14, R20, R22, R18 ;  /* 0x00000016140e722b */ /* 0x001fce0000000012 */
[----:B------:R2:W-:Y:S01]  /*0c00*/  STG.E.64 desc[UR12][R6.64], R14 ;  /* 0x0000000e06007986 */ /* 0x0005e2000c101b0c */
[----:B------:R-:W-:Y:S05]  /*0c10*/  BRA.U UP0, `(.L_x_0) ;  /* 0xfffffff500607547 */ /* 0x000fea000b83ffff */
[----:B------:R-:W-:Y:S05]  /*0c20*/  @P3 BRA `(.L_x_1) ;  /* 0xfffffff400343947 */ /* 0x000fea000383ffff */
[----:B------:R-:W-:Y:S05]  /*0c30*/  @P2 BRA `(.L_x_2) ;  /* 0xfffffff400102947 */ /* 0x000fea000383ffff */
[----:B------:R-:W-:Y:S05]  /*0c40*/  EXIT ;  /* 0x000000000000794d */ /* 0x000fea0003800000 */
.L_x_3:
[----:B------:R-:W-:-:S00]  /*0c50*/  BRA `(.L_x_3) ;  /* 0xfffffffc00fc7947 */ /* 0x000fc0000383ffff */
[----:B------:R-:W-:-:S00]  /*0c60*/  NOP ;  /* 0x0000000000007918 */ /* 0x000fc00000000000 */
        /* <DEDUP_REMOVED lines=9> */
.L_x_4:


//--------------------- .nv.shared.reserved.0     --------------------------
	.section	.nv.shared.reserved.0,"aw",@nobits
	.weak		__nv_reservedSMEM_offset_0_alias
	.size		__nv_reservedSMEM_offset_0_alias, 0, 64
	.other		__nv_reservedSMEM_offset_0_alias,@"STO_CUDA_RESERVED_SHARED STV_DEFAULT"
__nv_reservedSMEM_offset_0_alias:
	.zero		0
	.zero		64


//--------------------- .nv.constant0._Z3modPA1000_dS0_S0_ --------------------------
	.section	.nv.constant0._Z3modPA1000_dS0_S0_,"a",@progbits
	.sectionflags	@""
	.align	4
.nv.constant0._Z3modPA1000_dS0_S0_:
	.zero		920


//--------------------- SYMBOLS --------------------------

	.type		.nv.reservedSmem.offset0,@object
	.size		.nv.reservedSmem.offset0,0x4
